//
// Generated by NVIDIA NVVM Compiler
//
// Compiler Build ID: CL-36424714
// Cuda compilation tools, release 13.0, V13.0.88
// Based on NVVM 20.0.0
//

.version 9.0
.target sm_100
.address_size 64

	// .globl	_Z6c_nextPfS_S_S_S_

.visible .entry _Z6c_nextPfS_S_S_S_(
	.param .u64 .ptr .align 1 _Z6c_nextPfS_S_S_S__param_0,
	.param .u64 .ptr .align 1 _Z6c_nextPfS_S_S_S__param_1,
	.param .u64 .ptr .align 1 _Z6c_nextPfS_S_S_S__param_2,
	.param .u64 .ptr .align 1 _Z6c_nextPfS_S_S_S__param_3,
	.param .u64 .ptr .align 1 _Z6c_nextPfS_S_S_S__param_4
)
{
	.reg .b32 	%r<8>;
	.reg .b32 	%f<44>;
	.reg .b64 	%rd<17>;
	.reg .b64 	%fd<10>;

	ld.param.u64 	%rd1, [_Z6c_nextPfS_S_S_S__param_0];
	ld.param.u64 	%rd2, [_Z6c_nextPfS_S_S_S__param_1];
	ld.param.u64 	%rd3, [_Z6c_nextPfS_S_S_S__param_2];
	ld.param.u64 	%rd4, [_Z6c_nextPfS_S_S_S__param_3];
	ld.param.u64 	%rd5, [_Z6c_nextPfS_S_S_S__param_4];
	cvta.to.global.u64 	%rd6, %rd5;
	cvta.to.global.u64 	%rd7, %rd2;
	cvta.to.global.u64 	%rd8, %rd4;
	cvta.to.global.u64 	%rd9, %rd3;
	cvta.to.global.u64 	%rd10, %rd1;
	mov.u32 	%r1, %tid.x;
	mul.wide.u32 	%rd11, %r1, 4;
	add.s64 	%rd12, %rd10, %rd11;
	ld.global.f32 	%f1, [%rd12];
	fma.rn.f32 	%f2, %f1, 0f3BBB989D, 0f3F000000;
	cvt.sat.f32.f32 	%f3, %f2;
	mov.f32 	%f4, 0f4B400001;
	mov.f32 	%f5, 0f437C0000;
	fma.rm.f32 	%f6, %f3, %f5, %f4;
	add.f32 	%f7, %f6, 0fCB40007F;
	neg.f32 	%f8, %f7;
	fma.rn.f32 	%f9, %f1, 0f3FB8AA3B, %f8;
	fma.rn.f32 	%f10, %f1, 0f32A57060, %f9;
	mov.b32 	%r2, %f6;
	shl.b32 	%r3, %r2, 23;
	mov.b32 	%f11, %r3;
	ex2.approx.ftz.f32 	%f12, %f10;
	mul.f32 	%f13, %f12, %f11;
	cvt.f64.f32 	%fd1, %f13;
	add.f64 	%fd2, %fd1, 0d3FF0000000000000;
	rcp.rn.f64 	%fd3, %fd2;
	cvt.rn.f32.f64 	%f14, %fd3;
	st.global.f32 	[%rd12], %f14;
	add.s64 	%rd13, %rd9, %rd11;
	ld.global.f32 	%f15, [%rd13];
	fma.rn.f32 	%f16, %f15, 0f3BBB989D, 0f3F000000;
	cvt.sat.f32.f32 	%f17, %f16;
	fma.rm.f32 	%f18, %f17, %f5, %f4;
	add.f32 	%f19, %f18, 0fCB40007F;
	neg.f32 	%f20, %f19;
	fma.rn.f32 	%f21, %f15, 0f3FB8AA3B, %f20;
	fma.rn.f32 	%f22, %f15, 0f32A57060, %f21;
	mov.b32 	%r4, %f18;
	shl.b32 	%r5, %r4, 23;
	mov.b32 	%f23, %r5;
	ex2.approx.ftz.f32 	%f24, %f22;
	mul.f32 	%f25, %f24, %f23;
	cvt.f64.f32 	%fd4, %f25;
	add.f64 	%fd5, %fd4, 0d3FF0000000000000;
	rcp.rn.f64 	%fd6, %fd5;
	cvt.rn.f32.f64 	%f26, %fd6;
	st.global.f32 	[%rd13], %f26;
	add.s64 	%rd14, %rd8, %rd11;
	ld.global.f32 	%f27, [%rd14];
	fma.rn.f32 	%f28, %f27, 0f3BBB989D, 0f3F000000;
	cvt.sat.f32.f32 	%f29, %f28;
	fma.rm.f32 	%f30, %f29, %f5, %f4;
	add.f32 	%f31, %f30, 0fCB40007F;
	neg.f32 	%f32, %f31;
	fma.rn.f32 	%f33, %f27, 0f3FB8AA3B, %f32;
	fma.rn.f32 	%f34, %f27, 0f32A57060, %f33;
	mov.b32 	%r6, %f30;
	shl.b32 	%r7, %r6, 23;
	mov.b32 	%f35, %r7;
	ex2.approx.ftz.f32 	%f36, %f34;
	mul.f32 	%f37, %f36, %f35;
	cvt.f64.f32 	%fd7, %f37;
	add.f64 	%fd8, %fd7, 0d3FF0000000000000;
	rcp.rn.f64 	%fd9, %fd8;
	cvt.rn.f32.f64 	%f38, %fd9;
	st.global.f32 	[%rd14], %f38;
	ld.global.f32 	%f39, [%rd12];
	add.s64 	%rd15, %rd7, %rd11;
	ld.global.f32 	%f40, [%rd15];
	ld.global.f32 	%f41, [%rd13];
	mul.f32 	%f42, %f41, %f38;
	fma.rn.f32 	%f43, %f39, %f40, %f42;
	add.s64 	%rd16, %rd6, %rd11;
	st.global.f32 	[%rd16], %f43;
	ret;

}
	// .globl	_Z6h_nextPfS_S_
.visible .entry _Z6h_nextPfS_S_(
	.param .u64 .ptr .align 1 _Z6h_nextPfS_S__param_0,
	.param .u64 .ptr .align 1 _Z6h_nextPfS_S__param_1,
	.param .u64 .ptr .align 1 _Z6h_nextPfS_S__param_2
)
{
	.reg .pred 	%p<3>;
	.reg .b32 	%r<2>;
	.reg .b32 	%f<19>;
	.reg .b64 	%rd<11>;

	ld.param.u64 	%rd1, [_Z6h_nextPfS_S__param_0];
	ld.param.u64 	%rd2, [_Z6h_nextPfS_S__param_1];
	ld.param.u64 	%rd3, [_Z6h_nextPfS_S__param_2];
	cvta.to.global.u64 	%rd4, %rd3;
	cvta.to.global.u64 	%rd5, %rd2;
	cvta.to.global.u64 	%rd6, %rd1;
	mov.u32 	%r1, %ctaid.x;
	mul.wide.u32 	%rd7, %r1, 4;
	add.s64 	%rd8, %rd6, %rd7;
	ld.global.f32 	%f1, [%rd8];
	add.s64 	%rd9, %rd5, %rd7;
	ld.global.f32 	%f2, [%rd9];
	abs.f32 	%f3, %f2;
	mul.f32 	%f4, %f3, 0f4038AA3B;
	ex2.approx.ftz.f32 	%f5, %f4;
	add.f32 	%f6, %f5, 0f3F800000;
	rcp.approx.ftz.f32 	%f7, %f6;
	fma.rn.f32 	%f8, %f7, 0fC0000000, 0f3F800000;
	setp.ge.f32 	%p1, %f3, 0f41102CB4;
	selp.f32 	%f9, 0f3F800000, %f8, %p1;
	copysign.f32 	%f10, %f2, %f9;
	mul.f32 	%f11, %f2, %f2;
	fma.rn.f32 	%f12, %f11, 0f3C80F082, 0fBD563CAE;
	fma.rn.f32 	%f13, %f12, %f11, 0f3E085941;
	fma.rn.f32 	%f14, %f13, %f11, 0fBEAAA9ED;
	fma.rn.f32 	%f15, %f14, %f11, 0f00000000;
	fma.rn.f32 	%f16, %f15, %f2, %f2;
	setp.ge.f32 	%p2, %f3, 0f3F19999A;
	selp.f32 	%f17, %f10, %f16, %p2;
	mul.f32 	%f18, %f1, %f17;
	add.s64 	%rd10, %rd4, %rd7;
	st.global.f32 	[%rd10], %f18;
	ret;

}
	// .globl	_Z3expPfS_
.visible .entry _Z3expPfS_(
	.param .u64 .ptr .align 1 _Z3expPfS__param_0,
	.param .u64 .ptr .align 1 _Z3expPfS__param_1
)
{
	.reg .b32 	%r<4>;
	.reg .b32 	%f<16>;
	.reg .b64 	%rd<7>;

	ld.param.u64 	%rd1, [_Z3expPfS__param_0];
	ld.param.u64 	%rd2, [_Z3expPfS__param_1];
	cvta.to.global.u64 	%rd3, %rd2;
	cvta.to.global.u64 	%rd4, %rd1;
	mov.u32 	%r1, %ctaid.x;
	mul.wide.u32 	%rd5, %r1, 4;
	add.s64 	%rd6, %rd4, %rd5;
	ld.global.f32 	%f1, [%rd6];
	fma.rn.f32 	%f2, %f1, 0f3BBB989D, 0f3F000000;
	cvt.sat.f32.f32 	%f3, %f2;
	mov.f32 	%f4, 0f4B400001;
	mov.f32 	%f5, 0f437C0000;
	fma.rm.f32 	%f6, %f3, %f5, %f4;
	add.f32 	%f7, %f6, 0fCB40007F;
	neg.f32 	%f8, %f7;
	fma.rn.f32 	%f9, %f1, 0f3FB8AA3B, %f8;
	fma.rn.f32 	%f10, %f1, 0f32A57060, %f9;
	mov.b32 	%r2, %f6;
	shl.b32 	%r3, %r2, 23;
	mov.b32 	%f11, %r3;
	ex2.approx.ftz.f32 	%f12, %f10;
	mul.f32 	%f13, %f12, %f11;
	st.global.f32 	[%rd6], %f13;
	ld.global.f32 	%f14, [%rd3];
	add.f32 	%f15, %f14, %f13;
	st.global.f32 	[%rd3], %f15;
	ret;

}
	// .globl	_Z3divPfS_
.visible .entry _Z3divPfS_(
	.param .u64 .ptr .align 1 _Z3divPfS__param_0,
	.param .u64 .ptr .align 1 _Z3divPfS__param_1
)
{
	.reg .b32 	%r<2>;
	.reg .b32 	%f<4>;
	.reg .b64 	%rd<7>;

	ld.param.u64 	%rd1, [_Z3divPfS__param_0];
	ld.param.u64 	%rd2, [_Z3divPfS__param_1];
	cvta.to.global.u64 	%rd3, %rd2;
	cvta.to.global.u64 	%rd4, %rd1;
	mov.u32 	%r1, %tid.x;
	mul.wide.u32 	%rd5, %r1, 4;
	add.s64 	%rd6, %rd4, %rd5;
	ld.global.f32 	%f1, [%rd6];
	ld.global.f32 	%f2, [%rd3];
	div.rn.f32 	%f3, %f1, %f2;
	st.global.f32 	[%rd6], %f3;
	ret;

}


// ===== COMPILED SASS (sm_100) =====

	.target	sm_100

	.elftype	@"ET_EXEC"


//--------------------- .note.nv.tkinfo           --------------------------
	.section	.note.nv.tkinfo,"",@"SHT_NOTE"
	.sectionflags	@"SHF_NOTE_NV_TKINFO"
	.tkinfo
        /*0018*/ 	.word	0x00000002
        /*0030*/ 	.string	""
        /*0030*/ 	.string	"ptxas"
        /*0030*/ 	.string	"Cuda compilation tools, release 13.0, V13.0.88"
        /*0030*/ 	.string	"Build cuda_13.0.r13.0/compiler.36424714_0"
        /*0030*/ 	.string	"-arch sm_100 -m 64 "



//--------------------- .note.nv.cuinfo           --------------------------
	.section	.note.nv.cuinfo,"",@"SHT_NOTE"
	.sectionflags	@"SHF_NOTE_NV_CUINFO"
        /*0018*/ 	.short	0x0002
        /*001a*/ 	.short	0x0064
        /*001c*/ 	.short	0x0082
	.zero		2


//--------------------- .nv.info                  --------------------------
	.section	.nv.info,"",@"SHT_CUDA_INFO"
	.align	4


	//----- nvinfo : EIATTR_REGCOUNT
	.align		4
        /*0000*/ 	.byte	0x04, 0x2f
        /*0002*/ 	.short	(.L_1 - .L_0)
	.align		4
.L_0:
        /*0004*/ 	.word	index@(_Z6c_nextPfS_S_S_S_)
        /*0008*/ 	.word	0x00000014


	//----- nvinfo : EIATTR_FRAME_SIZE
	.align		4
.L_1:
        /*000c*/ 	.byte	0x04, 0x11
        /*000e*/ 	.short	(.L_3 - .L_2)
	.align		4
.L_2:
        /*0010*/ 	.word	index@($__internal_1_$__cuda_sm20_dblrcp_rn_slowpath_v3)
        /*0014*/ 	.word	0x00000000


	//----- nvinfo : EIATTR_FRAME_SIZE
	.align		4
.L_3:
        /*0018*/ 	.byte	0x04, 0x11
        /*001a*/ 	.short	(.L_5 - .L_4)
	.align		4
.L_4:
        /*001c*/ 	.word	index@(_Z6c_nextPfS_S_S_S_)
        /*0020*/ 	.word	0x00000000


	//----- nvinfo : EIATTR_REGCOUNT
	.align		4
.L_5:
        /*0024*/ 	.byte	0x04, 0x2f
        /*0026*/ 	.short	(.L_7 - .L_6)
	.align		4
.L_6:
        /*0028*/ 	.word	index@(_Z6h_nextPfS_S_)
        /*002c*/ 	.word	0x00000010


	//----- nvinfo : EIATTR_FRAME_SIZE
	.align		4
.L_7:
        /*0030*/ 	.byte	0x04, 0x11
        /*0032*/ 	.short	(.L_9 - .L_8)
	.align		4
.L_8:
        /*0034*/ 	.word	index@(_Z6h_nextPfS_S_)
        /*0038*/ 	.word	0x00000000


	//----- nvinfo : EIATTR_REGCOUNT
	.align		4
.L_9:
        /*003c*/ 	.byte	0x04, 0x2f
        /*003e*/ 	.short	(.L_11 - .L_10)
	.align		4
.L_10:
        /*0040*/ 	.word	index@(_Z3expPfS_)
        /*0044*/ 	.word	0x0000000c


	//----- nvinfo : EIATTR_FRAME_SIZE
	.align		4
.L_11:
        /*0048*/ 	.byte	0x04, 0x11
        /*004a*/ 	.short	(.L_13 - .L_12)
	.align		4
.L_12:
        /*004c*/ 	.word	index@(_Z3expPfS_)
        /*0050*/ 	.word	0x00000000


	//----- nvinfo : EIATTR_REGCOUNT
	.align		4
.L_13:
        /*0054*/ 	.byte	0x04, 0x2f
        /*0056*/ 	.short	(.L_15 - .L_14)
	.align		4
.L_14:
        /*0058*/ 	.word	index@(_Z3divPfS_)
        /*005c*/ 	.word	0x00000010


	//----- nvinfo : EIATTR_FRAME_SIZE
	.align		4
.L_15:
        /*0060*/ 	.byte	0x04, 0x11
        /*0062*/ 	.short	(.L_17 - .L_16)
	.align		4
.L_16:
        /*0064*/ 	.word	index@($__internal_0_$__cuda_sm3x_div_rn_noftz_f32_slowpath)
        /*0068*/ 	.word	0x00000000


	//----- nvinfo : EIATTR_FRAME_SIZE
	.align		4
.L_17:
        /*006c*/ 	.byte	0x04, 0x11
        /*006e*/ 	.short	(.L_19 - .L_18)
	.align		4
.L_18:
        /*0070*/ 	.word	index@(_Z3divPfS_)
        /*0074*/ 	.word	0x00000000


	//----- nvinfo : EIATTR_MIN_STACK_SIZE
	.align		4
.L_19:
        /*0078*/ 	.byte	0x04, 0x12
        /*007a*/ 	.short	(.L_21 - .L_20)
	.align		4
.L_20:
        /*007c*/ 	.word	index@(_Z3divPfS_)
        /*0080*/ 	.word	0x00000000


	//----- nvinfo : EIATTR_MIN_STACK_SIZE
	.align		4
.L_21:
        /*0084*/ 	.byte	0x04, 0x12
        /*0086*/ 	.short	(.L_23 - .L_22)
	.align		4
.L_22:
        /*0088*/ 	.word	index@(_Z3expPfS_)
        /*008c*/ 	.word	0x00000000


	//----- nvinfo : EIATTR_MIN_STACK_SIZE
	.align		4
.L_23:
        /*0090*/ 	.byte	0x04, 0x12
        /*0092*/ 	.short	(.L_25 - .L_24)
	.align		4
.L_24:
        /*0094*/ 	.word	index@(_Z6h_nextPfS_S_)
        /*0098*/ 	.word	0x00000000


	//----- nvinfo : EIATTR_MIN_STACK_SIZE
	.align		4
.L_25:
        /*009c*/ 	.byte	0x04, 0x12
        /*009e*/ 	.short	(.L_27 - .L_26)
	.align		4
.L_26:
        /*00a0*/ 	.word	index@(_Z6c_nextPfS_S_S_S_)
        /*00a4*/ 	.word	0x00000000
.L_27:


//--------------------- .nv.compat                --------------------------
	.section	.nv.compat,"",@"SHT_CUDA_COMPAT_INFO"
	.align	4
        /*0000*/ 	.byte	0x02, 0x09, 0x00, 0x00, 0x02, 0x02, 0x01, 0x00, 0x02, 0x05, 0x05, 0x00, 0x03, 0x07, 0x01, 0x01
        /*0010*/ 	.byte	0x02, 0x03, 0x00, 0x00, 0x02, 0x06, 0x01, 0x00, 0x04, 0x0b, 0x08, 0x00, 0x01, 0x00, 0x00, 0x00
        /*0020*/ 	.byte	0x00, 0x00, 0x00, 0x00


//--------------------- .nv.info._Z3divPfS_       --------------------------
	.section	.nv.info._Z3divPfS_,"",@"SHT_CUDA_INFO"
	.sectionflags	@""
	.align	4


	//----- nvinfo : EIATTR_CUDA_API_VERSION
	.align		4
        /*0000*/ 	.byte	0x04, 0x37
        /*0002*/ 	.short	(.L_29 - .L_28)
.L_28:
        /*0004*/ 	.word	0x00000082


	//----- nvinfo : EIATTR_KPARAM_INFO
	.align		4
.L_29:
        /*0008*/ 	.byte	0x04, 0x17
        /*000a*/ 	.short	(.L_31 - .L_30)
.L_30:
        /*000c*/ 	.word	0x00000000
        /*0010*/ 	.short	0x0001
        /*0012*/ 	.short	0x0008
        /*0014*/ 	.byte	0x00, 0xf5, 0x21, 0x00


	//----- nvinfo : EIATTR_KPARAM_INFO
	.align		4
.L_31:
        /*0018*/ 	.byte	0x04, 0x17
        /*001a*/ 	.short	(.L_33 - .L_32)
.L_32:
        /*001c*/ 	.word	0x00000000
        /*0020*/ 	.short	0x0000
        /*0022*/ 	.short	0x0000
        /*0024*/ 	.byte	0x00, 0xf5, 0x21, 0x00


	//----- nvinfo : EIATTR_SPARSE_MMA_MASK
	.align		4
.L_33:
        /*0028*/ 	.byte	0x03, 0x50
        /*002a*/ 	.short	0x0000


	//----- nvinfo : EIATTR_MAXREG_COUNT
	.align		4
        /*002c*/ 	.byte	0x03, 0x1b
        /*002e*/ 	.short	0x00ff


	//----- nvinfo : EIATTR_MERCURY_ISA_VERSION
	.align		4
        /*0030*/ 	.byte	0x03, 0x5f
        /*0032*/ 	.short	0x0101


	//----- nvinfo : EIATTR_VRC_CTA_INIT_COUNT
	.align		4
        /*0034*/ 	.byte	0x02, 0x4a
	.zero		1
	.zero		1


	//----- nvinfo : EIATTR_EXIT_INSTR_OFFSETS
	.align		4
        /*0038*/ 	.byte	0x04, 0x1c
        /*003a*/ 	.short	(.L_35 - .L_34)


	//   ....[0]....
.L_34:
        /*003c*/ 	.word	0x00000160


	//----- nvinfo : EIATTR_CRS_STACK_SIZE
	.align		4
.L_35:
        /*0040*/ 	.byte	0x04, 0x1e
        /*0042*/ 	.short	(.L_37 - .L_36)
.L_36:
        /*0044*/ 	.word	0x00000000


	//----- nvinfo : EIATTR_CBANK_PARAM_SIZE
	.align		4
.L_37:
        /*0048*/ 	.byte	0x03, 0x19
        /*004a*/ 	.short	0x0010


	//----- nvinfo : EIATTR_PARAM_CBANK
	.align		4
        /*004c*/ 	.byte	0x04, 0x0a
        /*004e*/ 	.short	(.L_39 - .L_38)
	.align		4
.L_38:
        /*0050*/ 	.word	index@(.nv.constant0._Z3divPfS_)
        /*0054*/ 	.short	0x0380
        /*0056*/ 	.short	0x0010


	//----- nvinfo : EIATTR_SW_WAR
	.align		4
.L_39:
        /*0058*/ 	.byte	0x04, 0x36
        /*005a*/ 	.short	(.L_41 - .L_40)
.L_40:
        /*005c*/ 	.word	0x00000008
.L_41:


//--------------------- .nv.info._Z3expPfS_       --------------------------
	.section	.nv.info._Z3expPfS_,"",@"SHT_CUDA_INFO"
	.sectionflags	@""
	.align	4


	//----- nvinfo : EIATTR_CUDA_API_VERSION
	.align		4
        /*0000*/ 	.byte	0x04, 0x37
        /*0002*/ 	.short	(.L_43 - .L_42)
.L_42:
        /*0004*/ 	.word	0x00000082


	//----- nvinfo : EIATTR_KPARAM_INFO
	.align		4
.L_43:
        /*0008*/ 	.byte	0x04, 0x17
        /*000a*/ 	.short	(.L_45 - .L_44)
.L_44:
        /*000c*/ 	.word	0x00000000
        /*0010*/ 	.short	0x0001
        /*0012*/ 	.short	0x0008
        /*0014*/ 	.byte	0x00, 0xf5, 0x21, 0x00


	//----- nvinfo : EIATTR_KPARAM_INFO
	.align		4
.L_45:
        /*0018*/ 	.byte	0x04, 0x17
        /*001a*/ 	.short	(.L_47 - .L_46)
.L_46:
        /*001c*/ 	.word	0x00000000
        /*0020*/ 	.short	0x0000
        /*0022*/ 	.short	0x0000
        /*0024*/ 	.byte	0x00, 0xf5, 0x21, 0x00


	//----- nvinfo : EIATTR_SPARSE_MMA_MASK
	.align		4
.L_47:
        /*0028*/ 	.byte	0x03, 0x50
        /*002a*/ 	.short	0x0000


	//----- nvinfo : EIATTR_MAXREG_COUNT
	.align		4
        /*002c*/ 	.byte	0x03, 0x1b
        /*002e*/ 	.short	0x00ff


	//----- nvinfo : EIATTR_MERCURY_ISA_VERSION
	.align		4
        /*0030*/ 	.byte	0x03, 0x5f
        /*0032*/ 	.short	0x0101


	//----- nvinfo : EIATTR_VRC_CTA_INIT_COUNT
	.align		4
        /*0034*/ 	.byte	0x02, 0x4a
	.zero		1
	.zero		1


	//----- nvinfo : EIATTR_EXIT_INSTR_OFFSETS
	.align		4
        /*0038*/ 	.byte	0x04, 0x1c
        /*003a*/ 	.short	(.L_49 - .L_48)


	//   ....[0]....
.L_48:
        /*003c*/ 	.word	0x00000150


	//----- nvinfo : EIATTR_CBANK_PARAM_SIZE
	.align		4
.L_49:
        /*0040*/ 	.byte	0x03, 0x19
        /*0042*/ 	.short	0x0010


	//----- nvinfo : EIATTR_PARAM_CBANK
	.align		4
        /*0044*/ 	.byte	0x04, 0x0a
        /*0046*/ 	.short	(.L_51 - .L_50)
	.align		4
.L_50:
        /*0048*/ 	.word	index@(.nv.constant0._Z3expPfS_)
        /*004c*/ 	.short	0x0380
        /*004e*/ 	.short	0x0010


	//----- nvinfo : EIATTR_SW_WAR
	.align		4
.L_51:
        /*0050*/ 	.byte	0x04, 0x36
        /*0052*/ 	.short	(.L_53 - .L_52)
.L_52:
        /*0054*/ 	.word	0x00000008
.L_53:


//--------------------- .nv.info._Z6h_nextPfS_S_  --------------------------
	.section	.nv.info._Z6h_nextPfS_S_,"",@"SHT_CUDA_INFO"
	.sectionflags	@""
	.align	4


	//----- nvinfo : EIATTR_CUDA_API_VERSION
	.align		4
        /*0000*/ 	.byte	0x04, 0x37
        /*0002*/ 	.short	(.L_55 - .L_54)
.L_54:
        /*0004*/ 	.word	0x00000082


	//----- nvinfo : EIATTR_KPARAM_INFO
	.align		4
.L_55:
        /*0008*/ 	.byte	0x04, 0x17
        /*000a*/ 	.short	(.L_57 - .L_56)
.L_56:
        /*000c*/ 	.word	0x00000000
        /*0010*/ 	.short	0x0002
        /*0012*/ 	.short	0x0010
        /*0014*/ 	.byte	0x00, 0xf5, 0x21, 0x00


	//----- nvinfo : EIATTR_KPARAM_INFO
	.align		4
.L_57:
        /*0018*/ 	.byte	0x04, 0x17
        /*001a*/ 	.short	(.L_59 - .L_58)
.L_58:
        /*001c*/ 	.word	0x00000000
        /*0020*/ 	.short	0x0001
        /*0022*/ 	.short	0x0008
        /*0024*/ 	.byte	0x00, 0xf5, 0x21, 0x00


	//----- nvinfo : EIATTR_KPARAM_INFO
	.align		4
.L_59:
        /*0028*/ 	.byte	0x04, 0x17
        /*002a*/ 	.short	(.L_61 - .L_60)
.L_60:
        /*002c*/ 	.word	0x00000000
        /*0030*/ 	.short	0x0000
        /*0032*/ 	.short	0x0000
        /*0034*/ 	.byte	0x00, 0xf5, 0x21, 0x00


	//----- nvinfo : EIATTR_SPARSE_MMA_MASK
	.align		4
.L_61:
        /*0038*/ 	.byte	0x03, 0x50
        /*003a*/ 	.short	0x0000


	//----- nvinfo : EIATTR_MAXREG_COUNT
	.align		4
        /*003c*/ 	.byte	0x03, 0x1b
        /*003e*/ 	.short	0x00ff


	//----- nvinfo : EIATTR_MERCURY_ISA_VERSION
	.align		4
        /*0040*/ 	.byte	0x03, 0x5f
        /*0042*/ 	.short	0x0101


	//----- nvinfo : EIATTR_VRC_CTA_INIT_COUNT
	.align		4
        /*0044*/ 	.byte	0x02, 0x4a
	.zero		1
	.zero		1


	//----- nvinfo : EIATTR_EXIT_INSTR_OFFSETS
	.align		4
        /*0048*/ 	.byte	0x04, 0x1c
        /*004a*/ 	.short	(.L_63 - .L_62)


	//   ....[0]....
.L_62:
        /*004c*/ 	.word	0x000001e0


	//----- nvinfo : EIATTR_CBANK_PARAM_SIZE
	.align		4
.L_63:
        /*0050*/ 	.byte	0x03, 0x19
        /*0052*/ 	.short	0x0018


	//----- nvinfo : EIATTR_PARAM_CBANK
	.align		4
        /*0054*/ 	.byte	0x04, 0x0a
        /*0056*/ 	.short	(.L_65 - .L_64)
	.align		4
.L_64:
        /*0058*/ 	.word	index@(.nv.constant0._Z6h_nextPfS_S_)
        /*005c*/ 	.short	0x0380
        /*005e*/ 	.short	0x0018


	//----- nvinfo : EIATTR_SW_WAR
	.align		4
.L_65:
        /*0060*/ 	.byte	0x04, 0x36
        /*0062*/ 	.short	(.L_67 - .L_66)
.L_66:
        /*0064*/ 	.word	0x00000008
.L_67:


//--------------------- .nv.info._Z6c_nextPfS_S_S_S_ --------------------------
	.section	.nv.info._Z6c_nextPfS_S_S_S_,"",@"SHT_CUDA_INFO"
	.sectionflags	@""
	.align	4


	//----- nvinfo : EIATTR_CUDA_API_VERSION
	.align		4
        /*0000*/ 	.byte	0x04, 0x37
        /*0002*/ 	.short	(.L_69 - .L_68)
.L_68:
        /*0004*/ 	.word	0x00000082


	//----- nvinfo : EIATTR_KPARAM_INFO
	.align		4
.L_69:
        /*0008*/ 	.byte	0x04, 0x17
        /*000a*/ 	.short	(.L_71 - .L_70)
.L_70:
        /*000c*/ 	.word	0x00000000
        /*0010*/ 	.short	0x0004
        /*0012*/ 	.short	0x0020
        /*0014*/ 	.byte	0x00, 0xf5, 0x21, 0x00


	//----- nvinfo : EIATTR_KPARAM_INFO
	.align		4
.L_71:
        /*0018*/ 	.byte	0x04, 0x17
        /*001a*/ 	.short	(.L_73 - .L_72)
.L_72:
        /*001c*/ 	.word	0x00000000
        /*0020*/ 	.short	0x0003
        /*0022*/ 	.short	0x0018
        /*0024*/ 	.byte	0x00, 0xf5, 0x21, 0x00


	//----- nvinfo : EIATTR_KPARAM_INFO
	.align		4
.L_73:
        /*0028*/ 	.byte	0x04, 0x17
        /*002a*/ 	.short	(.L_75 - .L_74)
.L_74:
        /*002c*/ 	.word	0x00000000
        /*0030*/ 	.short	0x0002
        /*0032*/ 	.short	0x0010
        /*0034*/ 	.byte	0x00, 0xf5, 0x21, 0x00


	//----- nvinfo : EIATTR_KPARAM_INFO
	.align		4
.L_75:
        /*0038*/ 	.byte	0x04, 0x17
        /*003a*/ 	.short	(.L_77 - .L_76)
.L_76:
        /*003c*/ 	.word	0x00000000
        /*0040*/ 	.short	0x0001
        /*0042*/ 	.short	0x0008
        /*0044*/ 	.byte	0x00, 0xf5, 0x21, 0x00


	//----- nvinfo : EIATTR_KPARAM_INFO
	.align		4
.L_77:
        /*0048*/ 	.byte	0x04, 0x17
        /*004a*/ 	.short	(.L_79 - .L_78)
.L_78:
        /*004c*/ 	.word	0x00000000
        /*0050*/ 	.short	0x0000
        /*0052*/ 	.short	0x0000
        /*0054*/ 	.byte	0x00, 0xf5, 0x21, 0x00


	//----- nvinfo : EIATTR_SPARSE_MMA_MASK
	.align		4
.L_79:
        /*0058*/ 	.byte	0x03, 0x50
        /*005a*/ 	.short	0x0000


	//----- nvinfo : EIATTR_MAXREG_COUNT
	.align		4
        /*005c*/ 	.byte	0x03, 0x1b
        /*005e*/ 	.short	0x00ff


	//----- nvinfo : EIATTR_MERCURY_ISA_VERSION
	.align		4
        /*0060*/ 	.byte	0x03, 0x5f
        /*0062*/ 	.short	0x0101


	//----- nvinfo : EIATTR_VRC_CTA_INIT_COUNT
	.align		4
        /*0064*/ 	.byte	0x02, 0x4a
	.zero		1
	.zero		1


	//----- nvinfo : EIATTR_EXIT_INSTR_OFFSETS
	.align		4
        /*0068*/ 	.byte	0x04, 0x1c
        /*006a*/ 	.short	(.L_81 - .L_80)


	//   ....[0]....
.L_80:
        /*006c*/ 	.word	0x00000760


	//----- nvinfo : EIATTR_CRS_STACK_SIZE
	.align		4
.L_81:
        /*0070*/ 	.byte	0x04, 0x1e
        /*0072*/ 	.short	(.L_83 - .L_82)
.L_82:
        /*0074*/ 	.word	0x00000000


	//----- nvinfo : EIATTR_CBANK_PARAM_SIZE
	.align		4
.L_83:
        /*0078*/ 	.byte	0x03, 0x19
        /*007a*/ 	.short	0x0028


	//----- nvinfo : EIATTR_PARAM_CBANK
	.align		4
        /*007c*/ 	.byte	0x04, 0x0a
        /*007e*/ 	.short	(.L_85 - .L_84)
	.align		4
.L_84:
        /*0080*/ 	.word	index@(.nv.constant0._Z6c_nextPfS_S_S_S_)
        /*0084*/ 	.short	0x0380
        /*0086*/ 	.short	0x0028


	//----- nvinfo : EIATTR_SW_WAR
	.align		4
.L_85:
        /*0088*/ 	.byte	0x04, 0x36
        /*008a*/ 	.short	(.L_87 - .L_86)
.L_86:
        /*008c*/ 	.word	0x00000008
.L_87:


//--------------------- .nv.callgraph             --------------------------
	.section	.nv.callgraph,"",@"SHT_CUDA_CALLGRAPH"
	.align	4
	.sectionentsize	8
	.align		4
        /*0000*/ 	.word	0x00000000
	.align		4
        /*0004*/ 	.word	0xffffffff
	.align		4
        /*0008*/ 	.word	0x00000000
	.align		4
        /*000c*/ 	.word	0xfffffffe
	.align		4
        /*0010*/ 	.word	0x00000000
	.align		4
        /*0014*/ 	.word	0xfffffffd
	.align		4
        /*0018*/ 	.word	0x00000000
	.align		4
        /*001c*/ 	.word	0xfffffffc


//--------------------- .text._Z3divPfS_          --------------------------
	.section	.text._Z3divPfS_,"ax",@progbits
	.align	128
        .global         _Z3divPfS_
        .type           _Z3divPfS_,@function
        .size           _Z3divPfS_,(.L_x_27 - _Z3divPfS_)
        .other          _Z3divPfS_,@"STO_CUDA_ENTRY STV_DEFAULT"
_Z3divPfS_:
.text._Z3divPfS_:
[----:B------:R-:W-:Y:S08]  /*0000*/  LDC R1, c[0x0][0x37c] ;  /* 0x0000df00ff017b82 */ /* 0x000ff00000000800 */
[----:B------:R-:W0:Y:S01]  /*0010*/  LDC.64 R2, c[0x0][0x388] ;  /* 0x0000e200ff027b82 */ /* 0x000e220000000a00 */
[----:B------:R-:W1:Y:S01]  /*0020*/  S2R R7, SR_TID.X ;  /* 0x0000000000077919 */ /* 0x000e620000002100 */
[----:B------:R-:W0:Y:S06]  /*0030*/  LDCU.64 UR4, c[0x0][0x358] ;  /* 0x00006b00ff0477ac */ /* 0x000e2c0008000a00 */
[----:B------:R-:W1:Y:S01]  /*0040*/  LDC.64 R4, c[0x0][0x380] ;  /* 0x0000e000ff047b82 */ /* 0x000e620000000a00 */
[----:B0-----:R-:W2:Y:S01]  /*0050*/  LDG.E R3, desc[UR4][R2.64] ;  /* 0x0000000402037981 */ /* 0x001ea2000c1e1900 */
[----:B-1----:R-:W-:-:S05]  /*0060*/  IMAD.WIDE.U32 R4, R7, 0x4, R4 ;  /* 0x0000000407047825 */ /* 0x002fca00078e0004 */
[----:B------:R-:W3:Y:S01]  /*0070*/  LDG.E R0, desc[UR4][R4.64] ;  /* 0x0000000404007981 */ /* 0x000ee2000c1e1900 */
[----:B------:R-:W-:Y:S01]  /*0080*/  BSSY.RECONVERGENT B0, `(.L_x_0) ;  /* 0x000000c000007945 */ /* 0x000fe20003800200 */
[----:B--2---:R-:W0:Y:S08]  /*0090*/  MUFU.RCP R6, R3 ;  /* 0x0000000300067308 */ /* 0x004e300000001000 */
[----:B---3--:R-:W1:Y:S01]  /*00a0*/  FCHK P0, R0, R3 ;  /* 0x0000000300007302 */ /* 0x008e620000000000 */
[----:B0-----:R-:W-:-:S04]  /*00b0*/  FFMA R7, -R3, R6, 1 ;  /* 0x3f80000003077423 */ /* 0x001fc80000000106 */
[----:B------:R-:W-:-:S04]  /*00c0*/  FFMA R7, R6, R7, R6 ;  /* 0x0000000706077223 */ /* 0x000fc80000000006 */
[----:B------:R-:W-:-:S04]  /*00d0*/  FFMA R6, R0, R7, RZ ;  /* 0x0000000700067223 */ /* 0x000fc800000000ff */
[----:B------:R-:W-:-:S04]  /*00e0*/  FFMA R8, -R3, R6, R0 ;  /* 0x0000000603087223 */ /* 0x000fc80000000100 */
[----:B------:R-:W-:Y:S01]  /*00f0*/  FFMA R7, R7, R8, R6 ;  /* 0x0000000807077223 */ /* 0x000fe20000000006 */
[----:B-1----:R-:W-:Y:S06]  /*0100*/  @!P0 BRA `(.L_x_1) ;  /* 0x00000000000c8947 */ /* 0x002fec0003800000 */
[----:B------:R-:W-:-:S07]  /*0110*/  MOV R2, 0x130 ;  /* 0x0000013000027802 */ /* 0x000fce0000000f00 */
[----:B------:R-:W-:Y:S05]  /*0120*/  CALL.REL.NOINC `($__internal_0_$__cuda_sm3x_div_rn_noftz_f32_slowpath) ;  /* 0x0000000000107944 */ /* 0x000fea0003c00000 */
[----:B------:R-:W-:-:S07]  /*0130*/  IMAD.MOV.U32 R7, RZ, RZ, R0 ;  /* 0x000000ffff077224 */ /* 0x000fce00078e0000 */
.L_x_1:
[----:B------:R-:W-:Y:S05]  /*0140*/  BSYNC.RECONVERGENT B0 ;  /* 0x0000000000007941 */ /* 0x000fea0003800200 */
.L_x_0:
[----:B------:R-:W-:Y:S01]  /*0150*/  STG.E desc[UR4][R4.64], R7 ;  /* 0x0000000704007986 */ /* 0x000fe2000c101904 */
[----:B------:R-:W-:Y:S05]  /*0160*/  EXIT ;  /* 0x000000000000794d */ /* 0x000fea0003800000 */
        .weak           $__internal_0_$__cuda_sm3x_div_rn_noftz_f32_slowpath
        .type           $__internal_0_$__cuda_sm3x_div_rn_noftz_f32_slowpath,@function
        .size           $__internal_0_$__cuda_sm3x_div_rn_noftz_f32_slowpath,(.L_x_27 - $__internal_0_$__cuda_sm3x_div_rn_noftz_f32_slowpath)
$__internal_0_$__cuda_sm3x_div_rn_noftz_f32_slowpath:
[--C-:B------:R-:W-:Y:S01]  /*0170*/  SHF.R.U32.HI R7, RZ, 0x17, R3.reuse ;  /* 0x00000017ff077819 */ /* 0x100fe20000011603 */
[----:B------:R-:W-:Y:S01]  /*0180*/  BSSY.RECONVERGENT B1, `(.L_x_2) ;  /* 0x0000064000017945 */ /* 0x000fe20003800200 */
[--C-:B------:R-:W-:Y:S01]  /*0190*/  SHF.R.U32.HI R6, RZ, 0x17, R0.reuse ;  /* 0x00000017ff067819 */ /* 0x100fe20000011600 */
[----:B------:R-:W-:Y:S01]  /*01a0*/  IMAD.MOV.U32 R8, RZ, RZ, R0 ;  /* 0x000000ffff087224 */ /* 0x000fe200078e0000 */
[----:B------:R-:W-:Y:S01]  /*01b0*/  LOP3.LUT R7, R7, 0xff, RZ, 0xc0, !PT ;  /* 0x000000ff07077812 */ /* 0x000fe200078ec0ff */
[----:B------:R-:W-:Y:S01]  /*01c0*/  IMAD.MOV.U32 R9, RZ, RZ, R3 ;  /* 0x000000ffff097224 */ /* 0x000fe200078e0003 */
[----:B------:R-:W-:-:S03]  /*01d0*/  LOP3.LUT R6, R6, 0xff, RZ, 0xc0, !PT ;  /* 0x000000ff06067812 */ /* 0x000fc600078ec0ff */
[----:B------:R-:W-:Y:S02]  /*01e0*/  VIADD R12, R7, 0xffffffff ;  /* 0xffffffff070c7836 */ /* 0x000fe40000000000 */
[----:B------:R-:W-:-:S03]  /*01f0*/  VIADD R11, R6, 0xffffffff ;  /* 0xffffffff060b7836 */ /* 0x000fc60000000000 */
[----:B------:R-:W-:-:S04]  /*0200*/  ISETP.GT.U32.AND P0, PT, R12, 0xfd, PT ;  /* 0x000000fd0c00780c */ /* 0x000fc80003f04070 */
[----:B------:R-:W-:-:S13]  /*0210*/  ISETP.GT.U32.OR P0, PT, R11, 0xfd, P0 ;  /* 0x000000fd0b00780c */ /* 0x000fda0000704470 */
[----:B------:R-:W-:Y:S01]  /*0220*/  @!P0 IMAD.MOV.U32 R10, RZ, RZ, RZ ;  /* 0x000000ffff0a8224 */ /* 0x000fe200078e00ff */
[----:B------:R-:W-:Y:S06]  /*0230*/  @!P0 BRA `(.L_x_3) ;  /* 0x00000000005c8947 */ /* 0x000fec0003800000 */
[----:B------:R-:W-:Y:S02]  /*0240*/  FSETP.GTU.FTZ.AND P0, PT, |R0|, +INF , PT ;  /* 0x7f8000000000780b */ /* 0x000fe40003f1c200 */
[----:B------:R-:W-:-:S04]  /*0250*/  FSETP.GTU.FTZ.AND P1, PT, |R3|, +INF , PT ;  /* 0x7f8000000300780b */ /* 0x000fc80003f3c200 */
[----:B------:R-:W-:-:S13]  /*0260*/  PLOP3.LUT P0, PT, P0, P1, PT, 0xf8, 0x8f ;  /* 0x00000000008f781c */ /* 0x000fda0000703f70 */
[----:B------:R-:W-:Y:S05]  /*0270*/  @P0 BRA `(.L_x_4) ;  /* 0x00000004004c0947 */ /* 0x000fea0003800000 */
[----:B------:R-:W-:-:S13]  /*0280*/  LOP3.LUT P0, RZ, R9, 0x7fffffff, R8, 0xc8, !PT ;  /* 0x7fffffff09ff7812 */ /* 0x000fda000780c808 */
[----:B------:R-:W-:Y:S05]  /*0290*/  @!P0 BRA `(.L_x_5) ;  /* 0x00000004003c8947 */ /* 0x000fea0003800000 */
[C---:B------:R-:W-:Y:S02]  /*02a0*/  FSETP.NEU.FTZ.AND P2, PT, |R0|.reuse, +INF , PT ;  /* 0x7f8000000000780b */ /* 0x040fe40003f5d200 */
[----:B------:R-:W-:Y:S02]  /*02b0*/  FSETP.NEU.FTZ.AND P1, PT, |R3|, +INF , PT ;  /* 0x7f8000000300780b */ /* 0x000fe40003f3d200 */
[----:B------:R-:W-:-:S11]  /*02c0*/  FSETP.NEU.FTZ.AND P0, PT, |R0|, +INF , PT ;  /* 0x7f8000000000780b */ /* 0x000fd60003f1d200 */
[----:B------:R-:W-:Y:S05]  /*02d0*/  @!P1 BRA !P2, `(.L_x_5) ;  /* 0x00000004002c9947 */ /* 0x000fea0005000000 */
[----:B------:R-:W-:-:S04]  /*02e0*/  LOP3.LUT P2, RZ, R8, 0x7fffffff, RZ, 0xc0, !PT ;  /* 0x7fffffff08ff7812 */ /* 0x000fc8000784c0ff */
[----:B------:R-:W-:-:S13]  /*02f0*/  PLOP3.LUT P1, PT, P1, P2, PT, 0x2f, 0xf2 ;  /* 0x0000000000f2781c */ /* 0x000fda0000f24577 */
[----:B------:R-:W-:Y:S05]  /*0300*/  @P1 BRA `(.L_x_6) ;  /* 0x0000000400181947 */ /* 0x000fea0003800000 */
[----:B------:R-:W-:-:S04]  /*0310*/  LOP3.LUT P1, RZ, R9, 0x7fffffff, RZ, 0xc0, !PT ;  /* 0x7fffffff09ff7812 */ /* 0x000fc8000782c0ff */
[----:B------:R-:W-:-:S13]  /*0320*/  PLOP3.LUT P0, PT, P0, P1, PT, 0x2f, 0xf2 ;  /* 0x0000000000f2781c */ /* 0x000fda0000702577 */
[----:B------:R-:W-:Y:S05]  /*0330*/  @P0 BRA `(.L_x_7) ;  /* 0x0000000400000947 */ /* 0x000fea0003800000 */
[----:B------:R-:W-:Y:S02]  /*0340*/  ISETP.GE.AND P0, PT, R11, RZ, PT ;  /* 0x000000ff0b00720c */ /* 0x000fe40003f06270 */
[----:B------:R-:W-:-:S11]  /*0350*/  ISETP.GE.AND P1, PT, R12, RZ, PT ;  /* 0x000000ff0c00720c */ /* 0x000fd60003f26270 */
[----:B------:R-:W-:Y:S02]  /*0360*/  @P0 IMAD.MOV.U32 R10, RZ, RZ, RZ ;  /* 0x000000ffff0a0224 */ /* 0x000fe400078e00ff */
[----:B------:R-:W-:Y:S01]  /*0370*/  @!P0 FFMA R8, R0, 1.84467440737095516160e+19, RZ ;  /* 0x5f80000000088823 */ /* 0x000fe200000000ff */
[----:B------:R-:W-:Y:S02]  /*0380*/  @!P0 IMAD.MOV.U32 R10, RZ, RZ, -0x40 ;  /* 0xffffffc0ff0a8424 */ /* 0x000fe400078e00ff */
[----:B------:R-:W-:Y:S02]  /*0390*/  @!P1 FFMA R9, R3, 1.84467440737095516160e+19, RZ ;  /* 0x5f80000003099823 */ /* 0x000fe400000000ff */
[----:B------:R-:W-:-:S07]  /*03a0*/  @!P1 VIADD R10, R10, 0x40 ;  /* 0x000000400a0a9836 */ /* 0x000fce0000000000 */
.L_x_3:
[----:B------:R-:W-:Y:S01]  /*03b0*/  LEA R0, R7, 0xc0800000, 0x17 ;  /* 0xc080000007007811 */ /* 0x000fe200078eb8ff */
[----:B------:R-:W-:Y:S01]  /*03c0*/  VIADD R6, R6, 0xffffff81 ;  /* 0xffffff8106067836 */ /* 0x000fe20000000000 */
[----:B------:R-:W-:Y:S03]  /*03d0*/  BSSY.RECONVERGENT B2, `(.L_x_8) ;  /* 0x0000035000027945 */ /* 0x000fe60003800200 */
[----:B------:R-:W-:Y:S01]  /*03e0*/  IMAD.IADD R9, R9, 0x1, -R0 ;  /* 0x0000000109097824 */ /* 0x000fe200078e0a00 */
[C---:B------:R-:W-:Y:S01]  /*03f0*/  IADD3 R7, PT, PT, R6.reuse, 0x7f, -R7 ;  /* 0x0000007f06077810 */ /* 0x040fe20007ffe807 */
[----:B------:R-:W-:Y:S02]  /*0400*/  IMAD R0, R6, -0x800000, R8 ;  /* 0xff80000006007824 */ /* 0x000fe400078e0208 */
[----:B------:R-:W0:Y:S01]  /*0410*/  MUFU.RCP R3, R9 ;  /* 0x0000000900037308 */ /* 0x000e220000001000 */
[----:B------:R-:W-:Y:S01]  /*0420*/  FADD.FTZ R11, -R9, -RZ ;  /* 0x800000ff090b7221 */ /* 0x000fe20000010100 */
[----:B------:R-:W-:-:S03]  /*0430*/  IMAD.IADD R7, R7, 0x1, R10 ;  /* 0x0000000107077824 */ /* 0x000fc600078e020a */
[----:B0-----:R-:W-:-:S04]  /*0440*/  FFMA R12, R3, R11, 1 ;  /* 0x3f800000030c7423 */ /* 0x001fc8000000000b */
[----:B------:R-:W-:-:S04]  /*0450*/  FFMA R12, R3, R12, R3 ;  /* 0x0000000c030c7223 */ /* 0x000fc80000000003 */
[----:B------:R-:W-:-:S04]  /*0460*/  FFMA R3, R0, R12, RZ ;  /* 0x0000000c00037223 */ /* 0x000fc800000000ff */
[----:B------:R-:W-:-:S04]  /*0470*/  FFMA R8, R11, R3, R0 ;  /* 0x000000030b087223 */ /* 0x000fc80000000000 */
[----:B------:R-:W-:-:S04]  /*0480*/  FFMA R13, R12, R8, R3 ;  /* 0x000000080c0d7223 */ /* 0x000fc80000000003 */
[----:B------:R-:W-:-:S04]  /*0490*/  FFMA R8, R11, R13, R0 ;  /* 0x0000000d0b087223 */ /* 0x000fc80000000000 */
[----:B------:R-:W-:-:S05]  /*04a0*/  FFMA R0, R12, R8, R13 ;  /* 0x000000080c007223 */ /* 0x000fca000000000d */
[----:B------:R-:W-:-:S04]  /*04b0*/  SHF.R.U32.HI R3, RZ, 0x17, R0 ;  /* 0x00000017ff037819 */ /* 0x000fc80000011600 */
[----:B------:R-:W-:-:S05]  /*04c0*/  LOP3.LUT R3, R3, 0xff, RZ, 0xc0, !PT ;  /* 0x000000ff03037812 */ /* 0x000fca00078ec0ff */
[----:B------:R-:W-:-:S04]  /*04d0*/  IMAD.IADD R9, R3, 0x1, R7 ;  /* 0x0000000103097824 */ /* 0x000fc800078e0207 */
[----:B------:R-:W-:-:S05]  /*04e0*/  VIADD R3, R9, 0xffffffff ;  /* 0xffffffff09037836 */ /* 0x000fca0000000000 */
[----:B------:R-:W-:-:S13]  /*04f0*/  ISETP.GE.U32.AND P0, PT, R3, 0xfe, PT ;  /* 0x000000fe0300780c */ /* 0x000fda0003f06070 */
[----:B------:R-:W-:Y:S05]  /*0500*/  @!P0 BRA `(.L_x_9) ;  /* 0x0000000000808947 */ /* 0x000fea0003800000 */
[----:B------:R-:W-:-:S13]  /*0510*/  ISETP.GT.AND P0, PT, R9, 0xfe, PT ;  /* 0x000000fe0900780c */ /* 0x000fda0003f04270 */
[----:B------:R-:W-:Y:S05]  /*0520*/  @P0 BRA `(.L_x_10) ;  /* 0x00000000006c0947 */ /* 0x000fea0003800000 */
[----:B------:R-:W-:-:S13]  /*0530*/  ISETP.GE.AND P0, PT, R9, 0x1, PT ;  /* 0x000000010900780c */ /* 0x000fda0003f06270 */
[----:B------:R-:W-:Y:S05]  /*0540*/  @P0 BRA `(.L_x_11) ;  /* 0x0000000000740947 */ /* 0x000fea0003800000 */
[----:B------:R-:W-:Y:S02]  /*0550*/  ISETP.GE.AND P0, PT, R9, -0x18, PT ;  /* 0xffffffe80900780c */ /* 0x000fe40003f06270 */
[----:B------:R-:W-:-:S11]  /*0560*/  LOP3.LUT R0, R0, 0x80000000, RZ, 0xc0, !PT ;  /* 0x8000000000007812 */ /* 0x000fd600078ec0ff */
[----:B------:R-:W-:Y:S05]  /*0570*/  @!P0 BRA `(.L_x_11) ;  /* 0x0000000000688947 */ /* 0x000fea0003800000 */
[CCC-:B------:R-:W-:Y:S01]  /*0580*/  FFMA.RZ R3, R12.reuse, R8.reuse, R13.reuse ;  /* 0x000000080c037223 */ /* 0x1c0fe2000000c00d */
[CCC-:B------:R-:W-:Y:S01]  /*0590*/  FFMA.RM R6, R12.reuse, R8.reuse, R13.reuse ;  /* 0x000000080c067223 */ /* 0x1c0fe2000000400d */
[C---:B------:R-:W-:Y:S02]  /*05a0*/  ISETP.NE.AND P2, PT, R9.reuse, RZ, PT ;  /* 0x000000ff0900720c */ /* 0x040fe40003f45270 */
[----:B------:R-:W-:Y:S02]  /*05b0*/  ISETP.NE.AND P1, PT, R9, RZ, PT ;  /* 0x000000ff0900720c */ /* 0x000fe40003f25270 */
[----:B------:R-:W-:Y:S01]  /*05c0*/  LOP3.LUT R7, R3, 0x7fffff, RZ, 0xc0, !PT ;  /* 0x007fffff03077812 */ /* 0x000fe200078ec0ff */
[----:B------:R-:W-:Y:S01]  /*05d0*/  FFMA.RP R3, R12, R8, R13 ;  /* 0x000000080c037223 */ /* 0x000fe2000000800d */
[----:B------:R-:W-:Y:S02]  /*05e0*/  VIADD R8, R9, 0x20 ;  /* 0x0000002009087836 */ /* 0x000fe40000000000 */
[----:B------:R-:W-:Y:S01]  /*05f0*/  LOP3.LUT R7, R7, 0x800000, RZ, 0xfc, !PT ;  /* 0x0080000007077812 */ /* 0x000fe200078efcff */
[----:B------:R-:W-:Y:S01]  /*0600*/  IMAD.MOV R9, RZ, RZ, -R9 ;  /* 0x000000ffff097224 */ /* 0x000fe200078e0a09 */
[----:B------:R-:W-:-:S02]  /*0610*/  FSETP.NEU.FTZ.AND P0, PT, R3, R6, PT ;  /* 0x000000060300720b */ /* 0x000fc40003f1d000 */
[----:B------:R-:W-:Y:S02]  /*0620*/  SHF.L.U32 R8, R7, R8, RZ ;  /* 0x0000000807087219 */ /* 0x000fe400000006ff */
[----:B------:R-:W-:Y:S02]  /*0630*/  SEL R6, R9, RZ, P2 ;  /* 0x000000ff09067207 */ /* 0x000fe40001000000 */
[----:B------:R-:W-:Y:S02]  /*0640*/  ISETP.NE.AND P1, PT, R8, RZ, P1 ;  /* 0x000000ff0800720c */ /* 0x000fe40000f25270 */
[----:B------:R-:W-:Y:S02]  /*0650*/  SHF.R.U32.HI R6, RZ, R6, R7 ;  /* 0x00000006ff067219 */ /* 0x000fe40000011607 */
[----:B------:R-:W-:Y:S02]  /*0660*/  PLOP3.LUT P0, PT, P0, P1, PT, 0xf8, 0x8f ;  /* 0x00000000008f781c */ /* 0x000fe40000703f70 */
[----:B------:R-:W-:-:S02]  /*0670*/  SHF.R.U32.HI R8, RZ, 0x1, R6 ;  /* 0x00000001ff087819 */ /* 0x000fc40000011606 */
[----:B------:R-:W-:-:S04]  /*0680*/  SEL R3, RZ, 0x1, !P0 ;  /* 0x00000001ff037807 */ /* 0x000fc80004000000 */
[----:B------:R-:W-:-:S04]  /*0690*/  LOP3.LUT R3, R3, 0x1, R8, 0xf8, !PT ;  /* 0x0000000103037812 */ /* 0x000fc800078ef808 */
[----:B------:R-:W-:-:S05]  /*06a0*/  LOP3.LUT R3, R3, R6, RZ, 0xc0, !PT ;  /* 0x0000000603037212 */ /* 0x000fca00078ec0ff */
[----:B------:R-:W-:-:S05]  /*06b0*/  IMAD.IADD R3, R8, 0x1, R3 ;  /* 0x0000000108037824 */ /* 0x000fca00078e0203 */
[----:B------:R-:W-:Y:S01]  /*06c0*/  LOP3.LUT R0, R3, R0, RZ, 0xfc, !PT ;  /* 0x0000000003007212 */ /* 0x000fe200078efcff */
[----:B------:R-:W-:Y:S06]  /*06d0*/  BRA `(.L_x_11) ;  /* 0x0000000000107947 */ /* 0x000fec0003800000 */
.L_x_10:
[----:B------:R-:W-:-:S04]  /*06e0*/  LOP3.LUT R0, R0, 0x80000000, RZ, 0xc0, !PT ;  /* 0x8000000000007812 */ /* 0x000fc800078ec0ff */
[----:B------:R-:W-:Y:S01]  /*06f0*/  LOP3.LUT R0, R0, 0x7f800000, RZ, 0xfc, !PT ;  /* 0x7f80000000007812 */ /* 0x000fe200078efcff */
[----:B------:R-:W-:Y:S06]  /*0700*/  BRA `(.L_x_11) ;  /* 0x0000000000047947 */ /* 0x000fec0003800000 */
.L_x_9:
[----:B------:R-:W-:-:S07]  /*0710*/  IMAD R0, R7, 0x800000, R0 ;  /* 0x0080000007007824 */ /* 0x000fce00078e0200 */
.L_x_11:
[----:B------:R-:W-:Y:S05]  /*0720*/  BSYNC.RECONVERGENT B2 ;  /* 0x0000000000027941 */ /* 0x000fea0003800200 */
.L_x_8:
[----:B------:R-:W-:Y:S05]  /*0730*/  BRA `(.L_x_12) ;  /* 0x0000000000207947 */ /* 0x000fea0003800000 */
.L_x_7:
[----:B------:R-:W-:-:S04]  /*0740*/  LOP3.LUT R0, R9, 0x80000000, R8, 0x48, !PT ;  /* 0x8000000009007812 */ /* 0x000fc800078e4808 */
[----:B------:R-:W-:Y:S01]  /*0750*/  LOP3.LUT R0, R0, 0x7f800000, RZ, 0xfc, !PT ;  /* 0x7f80000000007812 */ /* 0x000fe200078efcff */
[----:B------:R-:W-:Y:S06]  /*0760*/  BRA `(.L_x_12) ;  /* 0x0000000000147947 */ /* 0x000fec0003800000 */
.L_x_6:
[----:B------:R-:W-:Y:S01]  /*0770*/  LOP3.LUT R0, R9, 0x80000000, R8, 0x48, !PT ;  /* 0x8000000009007812 */ /* 0x000fe200078e4808 */
[----:B------:R-:W-:Y:S06]  /*0780*/  BRA `(.L_x_12) ;  /* 0x00000000000c7947 */ /* 0x000fec0003800000 */
.L_x_5:
[----:B------:R-:W0:Y:S01]  /*0790*/  MUFU.RSQ R0, -QNAN ;  /* 0xffc0000000007908 */ /* 0x000e220000001400 */
[----:B------:R-:W-:Y:S05]  /*07a0*/  BRA `(.L_x_12) ;  /* 0x0000000000047947 */ /* 0x000fea0003800000 */
.L_x_4:
[----:B------:R-:W-:-:S07]  /*07b0*/  FADD.FTZ R0, R0, R3 ;  /* 0x0000000300007221 */ /* 0x000fce0000010000 */
.L_x_12:
[----:B------:R-:W-:Y:S05]  /*07c0*/  BSYNC.RECONVERGENT B1 ;  /* 0x0000000000017941 */ /* 0x000fea0003800200 */
.L_x_2:
[----:B------:R-:W-:-:S04]  /*07d0*/  IMAD.MOV.U32 R3, RZ, RZ, 0x0 ;  /* 0x00000000ff037424 */ /* 0x000fc800078e00ff */
[----:B0-----:R-:W-:Y:S05]  /*07e0*/  RET.REL.NODEC R2 `(_Z3divPfS_) ;  /* 0xfffffff802047950 */ /* 0x001fea0003c3ffff */
.L_x_13:
[----:B------:R-:W-:-:S00]  /*07f0*/  BRA `(.L_x_13) ;  /* 0xfffffffc00fc7947 */ /* 0x000fc0000383ffff */
[----:B------:R-:W-:-:S00]  /*0800*/  NOP ;  /* 0x0000000000007918 */ /* 0x000fc00000000000 */
[----:B------:R-:W-:-:S00]  /*0810*/  NOP ;  /* 0x0000000000007918 */ /* 0x000fc00000000000 */
[----:B------:R-:W-:-:S00]  /*0820*/  NOP ;  /* 0x0000000000007918 */ /* 0x000fc00000000000 */
[----:B------:R-:W-:-:S00]  /*0830*/  NOP ;  /* 0x0000000000007918 */ /* 0x000fc00000000000 */
[----:B------:R-:W-:-:S00]  /*0840*/  NOP ;  /* 0x0000000000007918 */ /* 0x000fc00000000000 */
[----:B------:R-:W-:-:S00]  /*0850*/  NOP ;  /* 0x0000000000007918 */ /* 0x000fc00000000000 */
[----:B------:R-:W-:-:S00]  /*0860*/  NOP ;  /* 0x0000000000007918 */ /* 0x000fc00000000000 */
[----:B------:R-:W-:-:S00]  /*0870*/  NOP ;  /* 0x0000000000007918 */ /* 0x000fc00000000000 */
.L_x_27:


//--------------------- .text._Z3expPfS_          --------------------------
	.section	.text._Z3expPfS_,"ax",@progbits
	.align	128
        .global         _Z3expPfS_
        .type           _Z3expPfS_,@function
        .size           _Z3expPfS_,(.L_x_30 - _Z3expPfS_)
        .other          _Z3expPfS_,@"STO_CUDA_ENTRY STV_DEFAULT"
_Z3expPfS_:
.text._Z3expPfS_:
[----:B------:R-:W-:Y:S01]  /*0000*/  LDC R1, c[0x0][0x37c] ;  /* 0x0000df00ff017b82 */ /* 0x000fe20000000800 */
[----:B------:R-:W0:Y:S07]  /*0010*/  S2R R5, SR_CTAID.X ;  /* 0x0000000000057919 */ /* 0x000e2e0000002500 */
[----:B------:R-:W0:Y:S01]  /*0020*/  LDC.64 R2, c[0x0][0x380] ;  /* 0x0000e000ff027b82 */ /* 0x000e220000000a00 */
[----:B------:R-:W1:Y:S01]  /*0030*/  LDCU.64 UR4, c[0x0][0x358] ;  /* 0x00006b00ff0477ac */ /* 0x000e620008000a00 */
[----:B0-----:R-:W-:-:S05]  /*0040*/  IMAD.WIDE.U32 R2, R5, 0x4, R2 ;  /* 0x0000000405027825 */ /* 0x001fca00078e0002 */
[----:B-1----:R-:W2:Y:S01]  /*0050*/  LDG.E R0, desc[UR4][R2.64] ;  /* 0x0000000402007981 */ /* 0x002ea2000c1e1900 */
[----:B------:R-:W-:Y:S01]  /*0060*/  HFMA2 R5, -RZ, RZ, 0.96630859375, -0.0022525787353515625 ;  /* 0x3bbb989dff057431 */ /* 0x000fe200000001ff */
[----:B------:R-:W-:-:S04]  /*0070*/  MOV R7, 0x437c0000 ;  /* 0x437c000000077802 */ /* 0x000fc80000000f00 */
[----:B--2---:R-:W-:-:S04]  /*0080*/  FFMA.SAT R4, R0, R5, 0.5 ;  /* 0x3f00000000047423 */ /* 0x004fc80000002005 */
[----:B------:R-:W-:-:S04]  /*0090*/  FFMA.RM R6, R4, R7, 12582913 ;  /* 0x4b40000104067423 */ /* 0x000fc80000004007 */
[C---:B------:R-:W-:Y:S01]  /*00a0*/  FADD R5, R6.reuse, -12583039 ;  /* 0xcb40007f06057421 */ /* 0x040fe20000000000 */
[----:B------:R-:W-:-:S03]  /*00b0*/  SHF.L.U32 R6, R6, 0x17, RZ ;  /* 0x0000001706067819 */ /* 0x000fc600000006ff */
[----:B------:R-:W-:-:S04]  /*00c0*/  FFMA R5, R0, 1.4426950216293334961, -R5 ;  /* 0x3fb8aa3b00057823 */ /* 0x000fc80000000805 */
[----:B------:R-:W-:Y:S02]  /*00d0*/  FFMA R0, R0, 1.925963033500011079e-08, R5 ;  /* 0x32a5706000007823 */ /* 0x000fe40000000005 */
[----:B------:R-:W0:Y:S02]  /*00e0*/  LDC.64 R4, c[0x0][0x388] ;  /* 0x0000e200ff047b82 */ /* 0x000e240000000a00 */
[----:B------:R-:W1:Y:S02]  /*00f0*/  MUFU.EX2 R7, R0 ;  /* 0x0000000000077308 */ /* 0x000e640000000800 */
[----:B-1----:R-:W-:-:S05]  /*0100*/  FMUL R7, R6, R7 ;  /* 0x0000000706077220 */ /* 0x002fca0000400000 */
[----:B------:R-:W-:Y:S04]  /*0110*/  STG.E desc[UR4][R2.64], R7 ;  /* 0x0000000702007986 */ /* 0x000fe8000c101904 */
[----:B0-----:R-:W2:Y:S02]  /*0120*/  LDG.E R6, desc[UR4][R4.64] ;  /* 0x0000000404067981 */ /* 0x001ea4000c1e1900 */
[----:B--2---:R-:W-:-:S05]  /*0130*/  FADD R9, R7, R6 ;  /* 0x0000000607097221 */ /* 0x004fca0000000000 */
[----:B------:R-:W-:Y:S01]  /*0140*/  STG.E desc[UR4][R4.64], R9 ;  /* 0x0000000904007986 */ /* 0x000fe2000c101904 */
[----:B------:R-:W-:Y:S05]  /*0150*/  EXIT ;  /* 0x000000000000794d */ /* 0x000fea0003800000 */
.L_x_14:
        /* <DEDUP_REMOVED lines=10> */
.L_x_30:


//--------------------- .text._Z6h_nextPfS_S_     --------------------------
	.section	.text._Z6h_nextPfS_S_,"ax",@progbits
	.align	128
        .global         _Z6h_nextPfS_S_
        .type           _Z6h_nextPfS_S_,@function
        .size           _Z6h_nextPfS_S_,(.L_x_31 - _Z6h_nextPfS_S_)
        .other          _Z6h_nextPfS_S_,@"STO_CUDA_ENTRY STV_DEFAULT"
_Z6h_nextPfS_S_:
.text._Z6h_nextPfS_S_:
[----:B------:R-:W-:Y:S01]  /*0000*/  LDC R1, c[0x0][0x37c] ;  /* 0x0000df00ff017b82 */ /* 0x000fe20000000800 */
[----:B------:R-:W0:Y:S07]  /*0010*/  S2R R11, SR_CTAID.X ;  /* 0x00000000000b7919 */ /* 0x000e2e0000002500 */
[----:B------:R-:W0:Y:S01]  /*0020*/  LDC.64 R6, c[0x0][0x388] ;  /* 0x0000e200ff067b82 */ /* 0x000e220000000a00 */
[----:B------:R-:W1:Y:S07]  /*0030*/  LDCU.64 UR4, c[0x0][0x358] ;  /* 0x00006b00ff0477ac */ /* 0x000e6e0008000a00 */
[----:B------:R-:W2:Y:S01]  /*0040*/  LDC.64 R4, c[0x0][0x380] ;  /* 0x0000e000ff047b82 */ /* 0x000ea20000000a00 */
[----:B------:R-:W-:Y:S01]  /*0050*/  MOV R10, 0x3c80f082 ;  /* 0x3c80f082000a7802 */ /* 0x000fe20000000f00 */
[----:B------:R-:W-:-:S06]  /*0060*/  HFMA2 R13, -RZ, RZ, 1.875, 0 ;  /* 0x3f800000ff0d7431 */ /* 0x000fcc00000001ff */
[----:B------:R-:W3:Y:S01]  /*0070*/  LDC.64 R2, c[0x0][0x390] ;  /* 0x0000e400ff027b82 */ /* 0x000ee20000000a00 */
[----:B0-----:R-:W-:-:S06]  /*0080*/  IMAD.WIDE.U32 R6, R11, 0x4, R6 ;  /* 0x000000040b067825 */ /* 0x001fcc00078e0006 */
[----:B-1----:R-:W4:Y:S01]  /*0090*/  LDG.E R6, desc[UR4][R6.64] ;  /* 0x0000000406067981 */ /* 0x002f22000c1e1900 */
[----:B--2---:R-:W-:-:S06]  /*00a0*/  IMAD.WIDE.U32 R4, R11, 0x4, R4 ;  /* 0x000000040b047825 */ /* 0x004fcc00078e0004 */
[----:B------:R-:W2:Y:S01]  /*00b0*/  LDG.E R4, desc[UR4][R4.64] ;  /* 0x0000000404047981 */ /* 0x000ea2000c1e1900 */
[----:B---3--:R-:W-:-:S04]  /*00c0*/  IMAD.WIDE.U32 R2, R11, 0x4, R2 ;  /* 0x000000040b027825 */ /* 0x008fc800078e0002 */
[C---:B----4-:R-:W-:Y:S01]  /*00d0*/  FMUL R0, |R6|.reuse, 2.8853900432586669922 ;  /* 0x4038aa3b06007820 */ /* 0x050fe20000400200 */
[C---:B------:R-:W-:Y:S01]  /*00e0*/  FMUL R9, R6.reuse, R6 ;  /* 0x0000000606097220 */ /* 0x040fe20000400000 */
[C---:B------:R-:W-:Y:S02]  /*00f0*/  FSETP.GE.AND P1, PT, |R6|.reuse, 0.60000002384185791016, PT ;  /* 0x3f19999a0600780b */ /* 0x040fe40003f26200 */
[----:B------:R-:W-:Y:S01]  /*0100*/  FSETP.GE.AND P0, PT, |R6|, 9.010913848876953125, PT ;  /* 0x41102cb40600780b */ /* 0x000fe20003f06200 */
[C---:B------:R-:W-:Y:S01]  /*0110*/  FFMA R10, R9.reuse, R10, -0.052303962409496307373 ;  /* 0xbd563cae090a7423 */ /* 0x040fe2000000000a */
[----:B------:R-:W0:Y:S02]  /*0120*/  MUFU.EX2 R0, R0 ;  /* 0x0000000000007308 */ /* 0x000e240000000800 */
[----:B0-----:R-:W-:Y:S01]  /*0130*/  FADD R8, R0, 1 ;  /* 0x3f80000000087421 */ /* 0x001fe20000000000 */
[----:B------:R-:W-:-:S04]  /*0140*/  FFMA R0, R9, R10, 0.1331529766321182251 ;  /* 0x3e08594109007423 */ /* 0x000fc8000000000a */
[C---:B------:R-:W-:Y:S01]  /*0150*/  FFMA R0, R9.reuse, R0, -0.33332768082618713379 ;  /* 0xbeaaa9ed09007423 */ /* 0x040fe20000000000 */
[----:B------:R-:W0:Y:S03]  /*0160*/  MUFU.RCP R8, R8 ;  /* 0x0000000800087308 */ /* 0x000e260000001000 */
[----:B------:R-:W-:Y:S01]  /*0170*/  FFMA R9, R9, R0, RZ ;  /* 0x0000000009097223 */ /* 0x000fe200000000ff */
[----:B0-----:R-:W-:-:S05]  /*0180*/  FFMA R7, R8, -2, R13 ;  /* 0xc000000008077823 */ /* 0x001fca000000000d */
[----:B------:R-:W-:-:S04]  /*0190*/  FSEL R7, R7, 1, !P0 ;  /* 0x3f80000007077808 */ /* 0x000fc80004000000 */
[--C-:B------:R-:W-:Y:S01]  /*01a0*/  LOP3.LUT R7, R7, 0x80000000, R6.reuse, 0xb8, !PT ;  /* 0x8000000007077812 */ /* 0x100fe200078eb806 */
[----:B------:R-:W-:-:S04]  /*01b0*/  @!P1 FFMA R7, R6, R9, R6 ;  /* 0x0000000906079223 */ /* 0x000fc80000000006 */
[----:B--2---:R-:W-:-:S05]  /*01c0*/  FMUL R7, R4, R7 ;  /* 0x0000000704077220 */ /* 0x004fca0000400000 */
[----:B------:R-:W-:Y:S01]  /*01d0*/  STG.E desc[UR4][R2.64], R7 ;  /* 0x0000000702007986 */ /* 0x000fe2000c101904 */
[----:B------:R-:W-:Y:S05]  /*01e0*/  EXIT ;  /* 0x000000000000794d */ /* 0x000fea0003800000 */
.L_x_15:
        /* <DEDUP_REMOVED lines=9> */
.L_x_31:


//--------------------- .text._Z6c_nextPfS_S_S_S_ --------------------------
	.section	.text._Z6c_nextPfS_S_S_S_,"ax",@progbits
	.align	128
        .global         _Z6c_nextPfS_S_S_S_
        .type           _Z6c_nextPfS_S_S_S_,@function
        .size           _Z6c_nextPfS_S_S_S_,(.L_x_28 - _Z6c_nextPfS_S_S_S_)
        .other          _Z6c_nextPfS_S_S_S_,@"STO_CUDA_ENTRY STV_DEFAULT"
_Z6c_nextPfS_S_S_S_:
.text._Z6c_nextPfS_S_S_S_:
[----:B------:R-:W-:Y:S01]  /*0000*/  LDC R1, c[0x0][0x37c] ;  /* 0x0000df00ff017b82 */ /* 0x000fe20000000800 */
[----:B------:R-:W0:Y:S07]  /*0010*/  S2R R0, SR_TID.X ;  /* 0x0000000000007919 */ /* 0x000e2e0000002100 */
[----:B------:R-:W0:Y:S01]  /*0020*/  LDC.64 R2, c[0x0][0x380] ;  /* 0x0000e000ff027b82 */ /* 0x000e220000000a00 */
[----:B------:R-:W1:Y:S01]  /*0030*/  LDCU.64 UR4, c[0x0][0x358] ;  /* 0x00006b00ff0477ac */ /* 0x000e620008000a00 */
[----:B0-----:R-:W-:-:S05]  /*0040*/  IMAD.WIDE.U32 R2, R0, 0x4, R2 ;  /* 0x0000000400027825 */ /* 0x001fca00078e0002 */
[----:B-1----:R-:W2:Y:S01]  /*0050*/  LDG.E R4, desc[UR4][R2.64] ;  /* 0x0000000402047981 */ /* 0x002ea2000c1e1900 */
[----:B------:R-:W-:Y:S01]  /*0060*/  HFMA2 R5, -RZ, RZ, 0.96630859375, -0.0022525787353515625 ;  /* 0x3bbb989dff057431 */ /* 0x000fe200000001ff */
[----:B------:R-:W-:Y:S01]  /*0070*/  MOV R6, 0x437c0000 ;  /* 0x437c000000067802 */ /* 0x000fe20000000f00 */
[----:B------:R-:W-:Y:S03]  /*0080*/  BSSY.RECONVERGENT B0, `(.L_x_16) ;  /* 0x000001c000007945 */ /* 0x000fe60003800200 */
[----:B--2---:R-:W-:-:S04]  /*0090*/  FFMA.SAT R5, R4, R5, 0.5 ;  /* 0x3f00000004057423 */ /* 0x004fc80000002005 */
[----:B------:R-:W-:-:S04]  /*00a0*/  FFMA.RM R5, R5, R6, 12582913 ;  /* 0x4b40000105057423 */ /* 0x000fc80000004006 */
[C---:B------:R-:W-:Y:S01]  /*00b0*/  FADD R7, R5.reuse, -12583039 ;  /* 0xcb40007f05077421 */ /* 0x040fe20000000000 */
[----:B------:R-:W-:-:S03]  /*00c0*/  IMAD.SHL.U32 R5, R5, 0x800000, RZ ;  /* 0x0080000005057824 */ /* 0x000fc600078e00ff */
[----:B------:R-:W-:-:S04]  /*00d0*/  FFMA R7, R4, 1.4426950216293334961, -R7 ;  /* 0x3fb8aa3b04077823 */ /* 0x000fc80000000807 */
[----:B------:R-:W-:-:S06]  /*00e0*/  FFMA R12, R4, 1.925963033500011079e-08, R7 ;  /* 0x32a57060040c7823 */ /* 0x000fcc0000000007 */
[----:B------:R-:W0:Y:S02]  /*00f0*/  MUFU.EX2 R12, R12 ;  /* 0x0000000c000c7308 */ /* 0x000e240000000800 */
[----:B0-----:R-:W-:-:S06]  /*0100*/  FMUL R13, R5, R12 ;  /* 0x0000000c050d7220 */ /* 0x001fcc0000400000 */
[----:B------:R-:W0:Y:S02]  /*0110*/  F2F.F64.F32 R4, R13 ;  /* 0x0000000d00047310 */ /* 0x000e240000201800 */
[----:B0-----:R-:W-:-:S06]  /*0120*/  DADD R4, R4, 1 ;  /* 0x3ff0000004047429 */ /* 0x001fcc0000000000 */
[----:B------:R-:W0:Y:S04]  /*0130*/  MUFU.RCP64H R7, R5 ;  /* 0x0000000500077308 */ /* 0x000e280000001800 */
[----:B------:R-:W-:-:S04]  /*0140*/  IADD3 R6, PT, PT, R5, 0x300402, RZ ;  /* 0x0030040205067810 */ /* 0x000fc80007ffe0ff */
[----:B------:R-:W-:Y:S02]  /*0150*/  FSETP.GEU.AND P0, PT, |R6|, 5.8789094863358348022e-39, PT ;  /* 0x004004020600780b */ /* 0x000fe40003f0e200 */
[----:B0-----:R-:W-:-:S08]  /*0160*/  DFMA R8, -R4, R6, 1 ;  /* 0x3ff000000408742b */ /* 0x001fd00000000106 */
[----:B------:R-:W-:-:S08]  /*0170*/  DFMA R8, R8, R8, R8 ;  /* 0x000000080808722b */ /* 0x000fd00000000008 */
[----:B------:R-:W-:-:S08]  /*0180*/  DFMA R8, R6, R8, R6 ;  /* 0x000000080608722b */ /* 0x000fd00000000006 */
[----:B------:R-:W-:-:S08]  /*0190*/  DFMA R10, -R4, R8, 1 ;  /* 0x3ff00000040a742b */ /* 0x000fd00000000108 */
[----:B------:R-:W-:Y:S01]  /*01a0*/  DFMA R8, R8, R10, R8 ;  /* 0x0000000a0808722b */ /* 0x000fe20000000008 */
[----:B------:R-:W-:Y:S10]  /*01b0*/  @P0 BRA `(.L_x_17) ;  /* 0x0000000000200947 */ /* 0x000ff40003800000 */
[----:B------:R-:W-:Y:S01]  /*01c0*/  LOP3.LUT R6, R5, 0x7fffffff, RZ, 0xc0, !PT ;  /* 0x7fffffff05067812 */ /* 0x000fe200078ec0ff */
[----:B------:R-:W-:Y:S01]  /*01d0*/  IMAD.MOV.U32 R9, RZ, RZ, R5 ;  /* 0x000000ffff097224 */ /* 0x000fe200078e0005 */
[----:B------:R-:W-:Y:S02]  /*01e0*/  MOV R11, R4 ;  /* 0x00000004000b7202 */ /* 0x000fe40000000f00 */
[----:B------:R-:W-:Y:S02]  /*01f0*/  IADD3 R14, PT, PT, R6, -0x100000, RZ ;  /* 0xfff00000060e7810 */ /* 0x000fe40007ffe0ff */
[----:B------:R-:W-:-:S07]  /*0200*/  MOV R10, 0x220 ;  /* 0x00000220000a7802 */ /* 0x000fce0000000f00 */
[----:B------:R-:W-:Y:S05]  /*0210*/  CALL.REL.NOINC `($__internal_1_$__cuda_sm20_dblrcp_rn_slowpath_v3) ;  /* 0x0000000400547944 */ /* 0x000fea0003c00000 */
[----:B------:R-:W-:Y:S01]  /*0220*/  MOV R8, R12 ;  /* 0x0000000c00087202 */ /* 0x000fe20000000f00 */
[----:B------:R-:W-:-:S07]  /*0230*/  IMAD.MOV.U32 R9, RZ, RZ, R13 ;  /* 0x000000ffff097224 */ /* 0x000fce00078e000d */
.L_x_17:
[----:B------:R-:W-:Y:S05]  /*0240*/  BSYNC.RECONVERGENT B0 ;  /* 0x0000000000007941 */ /* 0x000fea0003800200 */
.L_x_16:
[----:B------:R-:W0:Y:S01]  /*0250*/  LDC.64 R4, c[0x0][0x390] ;  /* 0x0000e400ff047b82 */ /* 0x000e220000000a00 */
[----:B------:R-:W1:Y:S02]  /*0260*/  F2F.F32.F64 R9, R8 ;  /* 0x0000000800097310 */ /* 0x000e640000301000 */
[----:B-1----:R1:W-:Y:S01]  /*0270*/  STG.E desc[UR4][R2.64], R9 ;  /* 0x0000000902007986 */ /* 0x0023e2000c101904 */
[----:B0-----:R-:W-:-:S05]  /*0280*/  IMAD.WIDE.U32 R4, R0, 0x4, R4 ;  /* 0x0000000400047825 */ /* 0x001fca00078e0004 */
[----:B------:R-:W2:Y:S01]  /*0290*/  LDG.E R6, desc[UR4][R4.64] ;  /* 0x0000000404067981 */ /* 0x000ea2000c1e1900 */
        /* <DEDUP_REMOVED lines=13> */
[----:B-1----:R-:W0:Y:S04]  /*0370*/  MUFU.RCP64H R9, R7 ;  /* 0x0000000700097308 */ /* 0x002e280000001800 */
        /* <DEDUP_REMOVED lines=16> */
.L_x_19:
[----:B------:R-:W-:Y:S05]  /*0480*/  BSYNC.RECONVERGENT B0 ;  /* 0x0000000000007941 */ /* 0x000fea0003800200 */
.L_x_18:
        /* <DEDUP_REMOVED lines=27> */
[----:B------:R-:W-:Y:S02]  /*0640*/  LOP3.LUT R10, R9, 0x7fffffff, RZ, 0xc0, !PT ;  /* 0x7fffffff090a7812 */ /* 0x000fe400078ec0ff */
[----:B------:R-:W-:-:S03]  /*0650*/  MOV R11, R8 ;  /* 0x00000008000b7202 */ /* 0x000fc60000000f00 */
[----:B------:R-:W-:Y:S01]  /*0660*/  VIADD R14, R10, 0xfff00000 ;  /* 0xfff000000a0e7836 */ /* 0x000fe20000000000 */
[----:B------:R-:W-:-:S07]  /*0670*/  MOV R10, 0x690 ;  /* 0x00000690000a7802 */ /* 0x000fce0000000f00 */
[----:B------:R-:W-:Y:S05]  /*0680*/  CALL.REL.NOINC `($__internal_1_$__cuda_sm20_dblrcp_rn_slowpath_v3) ;  /* 0x0000000000387944 */ /* 0x000fea0003c00000 */
.L_x_21:
[----:B------:R-:W-:Y:S05]  /*0690*/  BSYNC.RECONVERGENT B0 ;  /* 0x0000000000007941 */ /* 0x000fea0003800200 */
.L_x_20:
[----:B------:R-:W0:Y:S01]  /*06a0*/  LDC.64 R8, c[0x0][0x388] ;  /* 0x0000e200ff087b82 */ /* 0x000e220000000a00 */
[----:B------:R-:W1:Y:S07]  /*06b0*/  F2F.F32.F64 R13, R12 ;  /* 0x0000000c000d7310 */ /* 0x000e6e0000301000 */
[----:B------:R-:W2:Y:S01]  /*06c0*/  LDC.64 R10, c[0x0][0x3a0] ;  /* 0x0000e800ff0a7b82 */ /* 0x000ea20000000a00 */
[----:B-1----:R-:W-:Y:S04]  /*06d0*/  STG.E desc[UR4][R6.64], R13 ;  /* 0x0000000d06007986 */ /* 0x002fe8000c101904 */
[----:B------:R-:W3:Y:S01]  /*06e0*/  LDG.E R4, desc[UR4][R4.64] ;  /* 0x0000000404047981 */ /* 0x000ee2000c1e1900 */
[----:B0-----:R-:W-:-:S03]  /*06f0*/  IMAD.WIDE.U32 R8, R0, 0x4, R8 ;  /* 0x0000000400087825 */ /* 0x001fc600078e0008 */
[----:B------:R-:W4:Y:S04]  /*0700*/  LDG.E R2, desc[UR4][R2.64] ;  /* 0x0000000402027981 */ /* 0x000f28000c1e1900 */
[----:B------:R-:W4:Y:S01]  /*0710*/  LDG.E R9, desc[UR4][R8.64] ;  /* 0x0000000408097981 */ /* 0x000f22000c1e1900 */
[----:B--2---:R-:W-:-:S04]  /*0720*/  IMAD.WIDE.U32 R10, R0, 0x4, R10 ;  /* 0x00000004000a7825 */ /* 0x004fc800078e000a */
[----:B---3--:R-:W-:-:S04]  /*0730*/  FMUL R15, R13, R4 ;  /* 0x000000040d0f7220 */ /* 0x008fc80000400000 */
[----:B----4-:R-:W-:-:S05]  /*0740*/  FFMA R15, R2, R9, R15 ;  /* 0x00000009020f7223 */ /* 0x010fca000000000f */
[----:B------:R-:W-:Y:S01]  /*0750*/  STG.E desc[UR4][R10.64], R15 ;  /* 0x0000000f0a007986 */ /* 0x000fe2000c101904 */
[----:B------:R-:W-:Y:S05]  /*0760*/  EXIT ;  /* 0x000000000000794d */ /* 0x000fea0003800000 */
        .weak           $__internal_1_$__cuda_sm20_dblrcp_rn_slowpath_v3
        .type           $__internal_1_$__cuda_sm20_dblrcp_rn_slowpath_v3,@function
        .size           $__internal_1_$__cuda_sm20_dblrcp_rn_slowpath_v3,(.L_x_28 - $__internal_1_$__cuda_sm20_dblrcp_rn_slowpath_v3)
$__internal_1_$__cuda_sm20_dblrcp_rn_slowpath_v3:
[----:B------:R-:W-:Y:S01]  /*0770*/  MOV R8, R11 ;  /* 0x0000000b00087202 */ /* 0x000fe20000000f00 */
[----:B------:R-:W-:Y:S05]  /*0780*/  BSSY.RECONVERGENT B1, `(.L_x_22) ;  /* 0x0000024000017945 */ /* 0x000fea0003800200 */
[----:B------:R-:W-:-:S14]  /*0790*/  DSETP.GTU.AND P0, PT, |R8|, +INF , PT ;  /* 0x7ff000000800742a */ /* 0x000fdc0003f0c200 */
[----:B------:R-:W-:Y:S05]  /*07a0*/  @P0 BRA `(.L_x_23) ;  /* 0x00000000007c0947 */ /* 0x000fea0003800000 */
[----:B------:R-:W-:-:S04]  /*07b0*/  LOP3.LUT R15, R9, 0x7fffffff, RZ, 0xc0, !PT ;  /* 0x7fffffff090f7812 */ /* 0x000fc800078ec0ff */
[----:B------:R-:W-:-:S04]  /*07c0*/  IADD3 R11, PT, PT, R15, -0x1, RZ ;  /* 0xffffffff0f0b7810 */ /* 0x000fc80007ffe0ff */
[----:B------:R-:W-:-:S13]  /*07d0*/  ISETP.GE.U32.AND P0, PT, R11, 0x7fefffff, PT ;  /* 0x7fefffff0b00780c */ /* 0x000fda0003f06070 */
[----:B------:R-:W-:Y:S01]  /*07e0*/  @P0 LOP3.LUT R13, R9, 0x7ff00000, RZ, 0x3c, !PT ;  /* 0x7ff00000090d0812 */ /* 0x000fe200078e3cff */
[----:B------:R-:W-:Y:S01]  /*07f0*/  @P0 IMAD.MOV.U32 R12, RZ, RZ, RZ ;  /* 0x000000ffff0c0224 */ /* 0x000fe200078e00ff */
[----:B------:R-:W-:Y:S06]  /*0800*/  @P0 BRA `(.L_x_24) ;  /* 0x00000000006c0947 */ /* 0x000fec0003800000 */
[----:B------:R-:W-:-:S13]  /*0810*/  ISETP.GE.U32.AND P0, PT, R15, 0x1000001, PT ;  /* 0x010000010f00780c */ /* 0x000fda0003f06070 */
[----:B------:R-:W-:Y:S05]  /*0820*/  @!P0 BRA `(.L_x_25) ;  /* 0x0000000000348947 */ /* 0x000fea0003800000 */
[----:B------:R-:W-:Y:S02]  /*0830*/  IADD3 R13, PT, PT, R9, -0x3fe00000, RZ ;  /* 0xc0200000090d7810 */ /* 0x000fe40007ffe0ff */
[----:B------:R-:W-:Y:S02]  /*0840*/  MOV R12, R8 ;  /* 0x00000008000c7202 */ /* 0x000fe40000000f00 */
[----:B------:R-:W0:Y:S04]  /*0850*/  MUFU.RCP64H R15, R13 ;  /* 0x0000000d000f7308 */ /* 0x000e280000001800 */
[----:B0-----:R-:W-:-:S08]  /*0860*/  DFMA R16, -R12, R14, 1 ;  /* 0x3ff000000c10742b */ /* 0x001fd0000000010e */
[----:B------:R-:W-:-:S08]  /*0870*/  DFMA R16, R16, R16, R16 ;  /* 0x000000101010722b */ /* 0x000fd00000000010 */
[----:B------:R-:W-:-:S08]  /*0880*/  DFMA R16, R14, R16, R14 ;  /* 0x000000100e10722b */ /* 0x000fd0000000000e */
[----:B------:R-:W-:-:S08]  /*0890*/  DFMA R14, -R12, R16, 1 ;  /* 0x3ff000000c0e742b */ /* 0x000fd00000000110 */
[----:B------:R-:W-:-:S08]  /*08a0*/  DFMA R14, R16, R14, R16 ;  /* 0x0000000e100e722b */ /* 0x000fd00000000010 */
[----:B------:R-:W-:-:S08]  /*08b0*/  DMUL R14, R14, 2.2250738585072013831e-308 ;  /* 0x001000000e0e7828 */ /* 0x000fd00000000000 */
[----:B------:R-:W-:-:S08]  /*08c0*/  DFMA R8, -R8, R14, 1 ;  /* 0x3ff000000808742b */ /* 0x000fd0000000010e */
[----:B------:R-:W-:-:S08]  /*08d0*/  DFMA R8, R8, R8, R8 ;  /* 0x000000080808722b */ /* 0x000fd00000000008 */
[----:B------:R-:W-:Y:S01]  /*08e0*/  DFMA R12, R14, R8, R14 ;  /* 0x000000080e0c722b */ /* 0x000fe2000000000e */
[----:B------:R-:W-:Y:S10]  /*08f0*/  BRA `(.L_x_24) ;  /* 0x0000000000307947 */ /* 0x000ff40003800000 */
.L_x_25:
[----:B------:R-:W-:Y:S01]  /*0900*/  DMUL R8, R8, 8.11296384146066816958e+31 ;  /* 0x4690000008087828 */ /* 0x000fe20000000000 */
[----:B------:R-:W-:-:S05]  /*0910*/  IMAD.MOV.U32 R12, RZ, RZ, R14 ;  /* 0x000000ffff0c7224 */ /* 0x000fca00078e000e */
[----:B------:R-:W0:Y:S02]  /*0920*/  MUFU.RCP64H R13, R9 ;  /* 0x00000009000d7308 */ /* 0x000e240000001800 */
[----:B0-----:R-:W-:-:S08]  /*0930*/  DFMA R14, -R8, R12, 1 ;  /* 0x3ff00000080e742b */ /* 0x001fd0000000010c */
[----:B------:R-:W-:-:S08]  /*0940*/  DFMA R14, R14, R14, R14 ;  /* 0x0000000e0e0e722b */ /* 0x000fd0000000000e */
[----:B------:R-:W-:-:S08]  /*0950*/  DFMA R14, R12, R14, R12 ;  /* 0x0000000e0c0e722b */ /* 0x000fd0000000000c */
[----:B------:R-:W-:-:S08]  /*0960*/  DFMA R12, -R8, R14, 1 ;  /* 0x3ff00000080c742b */ /* 0x000fd0000000010e */
[----:B------:R-:W-:-:S08]  /*0970*/  DFMA R12, R14, R12, R14 ;  /* 0x0000000c0e0c722b */ /* 0x000fd0000000000e */
[----:B------:R-:W-:Y:S01]  /*0980*/  DMUL R12, R12, 8.11296384146066816958e+31 ;  /* 0x469000000c0c7828 */ /* 0x000fe20000000000 */
[----:B------:R-:W-:Y:S10]  /*0990*/  BRA `(.L_x_24) ;  /* 0x0000000000087947 */ /* 0x000ff40003800000 */
.L_x_23:
[----:B------:R-:W-:Y:S02]  /*09a0*/  LOP3.LUT R13, R9, 0x80000, RZ, 0xfc, !PT ;  /* 0x00080000090d7812 */ /* 0x000fe400078efcff */
[----:B------:R-:W-:-:S07]  /*09b0*/  MOV R12, R8 ;  /* 0x00000008000c7202 */ /* 0x000fce0000000f00 */
.L_x_24:
[----:B------:R-:W-:Y:S05]  /*09c0*/  BSYNC.RECONVERGENT B1 ;  /* 0x0000000000017941 */ /* 0x000fea0003800200 */
.L_x_22:
[----:B------:R-:W-:-:S04]  /*09d0*/  MOV R11, 0x0 ;  /* 0x00000000000b7802 */ /* 0x000fc80000000f00 */
[----:B------:R-:W-:Y:S05]  /*09e0*/  RET.REL.NODEC R10 `(_Z6c_nextPfS_S_S_S_) ;  /* 0xfffffff40a847950 */ /* 0x000fea0003c3ffff */
.L_x_26:
        /* <DEDUP_REMOVED lines=9> */
.L_x_28:


//--------------------- .nv.shared.reserved.0     --------------------------
	.section	.nv.shared.reserved.0,"aw",@nobits
	.weak		__nv_reservedSMEM_offset_0_alias
	.size		__nv_reservedSMEM_offset_0_alias, 0, 64
	.other		__nv_reservedSMEM_offset_0_alias,@"STO_CUDA_RESERVED_SHARED STV_DEFAULT"
__nv_reservedSMEM_offset_0_alias:
	.zero		0
	.zero		64


//--------------------- .nv.constant0._Z3divPfS_  --------------------------
	.section	.nv.constant0._Z3divPfS_,"a",@progbits
	.sectionflags	@""
	.align	4
.nv.constant0._Z3divPfS_:
	.zero		912


//--------------------- .nv.constant0._Z3expPfS_  --------------------------
	.section	.nv.constant0._Z3expPfS_,"a",@progbits
	.sectionflags	@""
	.align	4
.nv.constant0._Z3expPfS_:
	.zero		912


//--------------------- .nv.constant0._Z6h_nextPfS_S_ --------------------------
	.section	.nv.constant0._Z6h_nextPfS_S_,"a",@progbits
	.sectionflags	@""
	.align	4
.nv.constant0._Z6h_nextPfS_S_:
	.zero		920


//--------------------- .nv.constant0._Z6c_nextPfS_S_S_S_ --------------------------
	.section	.nv.constant0._Z6c_nextPfS_S_S_S_,"a",@progbits
	.sectionflags	@""
	.align	4
.nv.constant0._Z6c_nextPfS_S_S_S_:
	.zero		936


//--------------------- SYMBOLS --------------------------

	.type		.nv.reservedSmem.offset0,@object
	.size		.nv.reservedSmem.offset0,0x4
